	.headerflags	@"EF_CUDA_TEXMODE_UNIFIED EF_CUDA_64BIT_ADDRESS EF_CUDA_ACCELERATORS EF_CUDA_SM90 EF_CUDA_VIRTUAL_SM(EF_CUDA_SM90)"
	.elftype	@"ET_EXEC"


//--------------------- .nv.info                  --------------------------
	.section	.nv.info,"",@"SHT_CUDA_INFO"
	.align	4


	//----- nvinfo : EIATTR_REGCOUNT
	.align		4
        /*0000*/ 	.byte	0x04, 0x2f
        /*0002*/ 	.short	(.L_1 - .L_0)
	.align		4
.L_0:
        /*0004*/ 	.word	index@(triton_poi_fused__unsafe_index_0)
        /*0008*/ 	.word	0x0000000e


	//----- nvinfo : EIATTR_MIN_STACK_SIZE
	.align		4
.L_1:
        /*000c*/ 	.byte	0x04, 0x12
        /*000e*/ 	.short	(.L_3 - .L_2)
	.align		4
.L_2:
        /*0010*/ 	.word	index@(triton_poi_fused__unsafe_index_0)
        /*0014*/ 	.word	0x00000000


	//----- nvinfo : EIATTR_FRAME_SIZE
	.align		4
.L_3:
        /*0018*/ 	.byte	0x04, 0x11
        /*001a*/ 	.short	(.L_5 - .L_4)
	.align		4
.L_4:
        /*001c*/ 	.word	index@(triton_poi_fused__unsafe_index_0)
        /*0020*/ 	.word	0x00000000


	//----- nvinfo : EIATTR_MIN_STACK_SIZE
	.align		4
.L_5:
        /*0024*/ 	.byte	0x04, 0x12
        /*0026*/ 	.short	(.L_7 - .L_6)
	.align		4
.L_6:
        /*0028*/ 	.word	index@(triton_poi_fused__unsafe_index_0)
        /*002c*/ 	.word	0x00000000
.L_7:


//--------------------- .nv.info.triton_poi_fused__unsafe_index_0 --------------------------
	.section	.nv.info.triton_poi_fused__unsafe_index_0,"",@"SHT_CUDA_INFO"
	.sectionflags	@""
	.align	4


	//----- nvinfo : EIATTR_CUDA_API_VERSION
	.align		4
        /*0000*/ 	.byte	0x04, 0x37
        /*0002*/ 	.short	(.L_9 - .L_8)
.L_8:
        /*0004*/ 	.word	0x0000007c


	//----- nvinfo : EIATTR_KPARAM_INFO
	.align		4
.L_9:
        /*0008*/ 	.byte	0x04, 0x17
        /*000a*/ 	.short	(.L_11 - .L_10)
.L_10:
        /*000c*/ 	.word	0x00000000
        /*0010*/ 	.short	0x0002
        /*0012*/ 	.short	0x0010
        /*0014*/ 	.byte	0x00, 0xf0, 0x11, 0x00


	//----- nvinfo : EIATTR_KPARAM_INFO
	.align		4
.L_11:
        /*0018*/ 	.byte	0x04, 0x17
        /*001a*/ 	.short	(.L_13 - .L_12)
.L_12:
        /*001c*/ 	.word	0x00000000
        /*0020*/ 	.short	0x0001
        /*0022*/ 	.short	0x0008
        /*0024*/ 	.byte	0x00, 0xf4, 0x21, 0x00


	//----- nvinfo : EIATTR_KPARAM_INFO
	.align		4
.L_13:
        /*0028*/ 	.byte	0x04, 0x17
        /*002a*/ 	.short	(.L_15 - .L_14)
.L_14:
        /*002c*/ 	.word	0x00000000
        /*0030*/ 	.short	0x0000
        /*0032*/ 	.short	0x0000
        /*0034*/ 	.byte	0x00, 0xf4, 0x21, 0x00


	//----- nvinfo : EIATTR_SPARSE_MMA_MASK
	.align		4
.L_15:
        /*0038*/ 	.byte	0x03, 0x50
        /*003a*/ 	.short	0x0000


	//----- nvinfo : EIATTR_MAXREG_COUNT
	.align		4
        /*003c*/ 	.byte	0x03, 0x1b
        /*003e*/ 	.short	0x00ff


	//----- nvinfo : EIATTR_EXIT_INSTR_OFFSETS
	.align		4
        /*0040*/ 	.byte	0x04, 0x1c
        /*0042*/ 	.short	(.L_17 - .L_16)


	//   ....[0]....
.L_16:
        /*0044*/ 	.word	0x00000290


	//   ....[1]....
        /*0048*/ 	.word	0x000002b0


	//----- nvinfo : EIATTR_REQNTID
	.align		4
.L_17:
        /*004c*/ 	.byte	0x04, 0x10
        /*004e*/ 	.short	(.L_19 - .L_18)
.L_18:
        /*0050*/ 	.word	0x00000080
        /*0054*/ 	.word	0x00000001
        /*0058*/ 	.word	0x00000001


	//----- nvinfo : EIATTR_CBANK_PARAM_SIZE
	.align		4
.L_19:
        /*005c*/ 	.byte	0x03, 0x19
        /*005e*/ 	.short	0x0014


	//----- nvinfo : EIATTR_PARAM_CBANK
	.align		4
        /*0060*/ 	.byte	0x04, 0x0a
        /*0062*/ 	.short	(.L_21 - .L_20)
	.align		4
.L_20:
        /*0064*/ 	.word	index@(.nv.constant0.triton_poi_fused__unsafe_index_0)
        /*0068*/ 	.short	0x0210
        /*006a*/ 	.short	0x0014


	//----- nvinfo : EIATTR_SW_WAR
	.align		4
.L_21:
        /*006c*/ 	.byte	0x04, 0x36
        /*006e*/ 	.short	(.L_23 - .L_22)
.L_22:
        /*0070*/ 	.word	0x00000008
.L_23:


//--------------------- .nv.callgraph             --------------------------
	.section	.nv.callgraph,"",@"SHT_CUDA_CALLGRAPH"
	.align	4
	.sectionentsize	8
	.align		4
        /*0000*/ 	.word	0x00000000
	.align		4
        /*0004*/ 	.word	0xffffffff
	.align		4
        /*0008*/ 	.word	0x00000000
	.align		4
        /*000c*/ 	.word	0xfffffffe
	.align		4
        /*0010*/ 	.word	0x00000000
	.align		4
        /*0014*/ 	.word	0xfffffffd
	.align		4
        /*0018*/ 	.word	0x00000000
	.align		4
        /*001c*/ 	.word	0xfffffffc


//--------------------- .text.triton_poi_fused__unsafe_index_0 --------------------------
	.section	.text.triton_poi_fused__unsafe_index_0,"ax",@progbits
	.align	128
        .global         triton_poi_fused__unsafe_index_0
        .type           triton_poi_fused__unsafe_index_0,@function
        .size           triton_poi_fused__unsafe_index_0,(.L_x_1 - triton_poi_fused__unsafe_index_0)
        .other          triton_poi_fused__unsafe_index_0,@"STO_CUDA_ENTRY STV_DEFAULT"
triton_poi_fused__unsafe_index_0:
.text.triton_poi_fused__unsafe_index_0:
[----:B------:R-:W0:Y:S02]  /*0000*/  LDC R1, c[0x0][0x28] ;  /* 0x00000a00ff017b82 */ /* 0x000e240000000800 */
[----:B------:R-:W1:Y:S01]  /*0010*/  S2R R0, SR_TID.X ;  /* 0x0000000000007919 */ /* 0x000e620000002100 */
[----:B------:R-:W-:Y:S01]  /*0020*/  CS2R R10, SRZ ;  /* 0x00000000000a7805 */ /* 0x000fe2000001ff00 */
[----:B------:R-:W-:Y:S01]  /*0030*/  ULDC.64 UR4, c[0x0][0x208] ;  /* 0x0000820000047ab9 */ /* 0x000fe20000000a00 */
[----:B------:R-:W2:Y:S01]  /*0040*/  S2R R5, SR_CTAID.X ;  /* 0x0000000000057919 */ /* 0x000ea20000002500 */
[----:B-1----:R-:W-:Y:S01]  /*0050*/  IMAD.SHL.U32 R0, R0, 0x2, RZ ;  /* 0x0000000200007824 */ /* 0x002fe200078e00ff */
[----:B--2---:R-:W-:-:S04]  /*0060*/  SHF.R.S32.HI R7, RZ, 0x17, R5 ;  /* 0x00000017ff077819 */ /* 0x004fc80000011405 */
[----:B------:R-:W-:Y:S02]  /*0070*/  LOP3.LUT R0, R0, 0xfe, RZ, 0xc0, !PT ;  /* 0x000000fe00007812 */ /* 0x000fe400078ec0ff */
[----:B------:R-:W-:-:S03]  /*0080*/  SGXT R7, R7, 0x1 ;  /* 0x000000010707781a */ /* 0x000fc60000000200 */
[----:B------:R-:W-:-:S04]  /*0090*/  IMAD R0, R5, 0x100, R0 ;  /* 0x0000010005007824 */ /* 0x000fc800078e0200 */
[C---:B------:R-:W-:Y:S01]  /*00a0*/  VIADD R2, R0.reuse, 0x1 ;  /* 0x0000000100027836 */ /* 0x040fe20000000000 */
[----:B------:R-:W-:Y:S02]  /*00b0*/  SHF.R.S32.HI R3, RZ, 0x1f, R0 ;  /* 0x0000001fff037819 */ /* 0x000fe40000011400 */
[----:B------:R-:W-:Y:S02]  /*00c0*/  ISETP.GE.AND P0, PT, R0, 0x100, PT ;  /* 0x000001000000780c */ /* 0x000fe40003f06270 */
[----:B------:R-:W-:-:S04]  /*00d0*/  LEA.HI R3, R3, R0, RZ, 0x2 ;  /* 0x0000000003037211 */ /* 0x000fc800078f10ff */
[----:B------:R-:W-:Y:S02]  /*00e0*/  LOP3.LUT R5, R3, 0xfffffffc, RZ, 0xc0, !PT ;  /* 0xfffffffc03057812 */ /* 0x000fe400078ec0ff */
[----:B------:R-:W-:-:S03]  /*00f0*/  SHF.R.S32.HI R4, RZ, 0x2, R3 ;  /* 0x00000002ff047819 */ /* 0x000fc60000011403 */
[----:B------:R-:W-:Y:S01]  /*0100*/  IMAD.IADD R5, R0, 0x1, -R5 ;  /* 0x0000000100057824 */ /* 0x000fe200078e0a05 */
[----:B------:R-:W-:-:S04]  /*0110*/  LEA.HI R3, R4, R4, RZ, 0x2 ;  /* 0x0000000404037211 */ /* 0x000fc800078f10ff */
[----:B------:R-:W-:Y:S02]  /*0120*/  LOP3.LUT R3, R3, 0xfffffffc, RZ, 0xc0, !PT ;  /* 0xfffffffc03037812 */ /* 0x000fe400078ec0ff */
[----:B------:R-:W-:Y:S02]  /*0130*/  I2FP.F32.S32 R8, R5 ;  /* 0x0000000500087245 */ /* 0x000fe40000201400 */
[C---:B------:R-:W-:Y:S01]  /*0140*/  LEA.HI R5, R7.reuse, R2, RZ, 0x2 ;  /* 0x0000000207057211 */ /* 0x040fe200078f10ff */
[----:B------:R-:W-:Y:S01]  /*0150*/  IMAD.IADD R3, R4, 0x1, -R3 ;  /* 0x0000000104037824 */ /* 0x000fe200078e0a03 */
[----:B------:R-:W-:Y:S02]  /*0160*/  LEA.HI R7, R7, R0, RZ, 0x4 ;  /* 0x0000000007077211 */ /* 0x000fe400078f20ff */
[----:B------:R-:W-:Y:S01]  /*0170*/  LOP3.LUT R5, R5, 0xfffffffc, RZ, 0xc0, !PT ;  /* 0xfffffffc05057812 */ /* 0x000fe200078ec0ff */
[----:B------:R-:W-:Y:S01]  /*0180*/  F2I.TRUNC.NTZ R8, R8 ;  /* 0x0000000800087305 */ /* 0x000fe2000020f100 */
[----:B------:R-:W-:-:S02]  /*0190*/  I2FP.F32.S32 R6, R3 ;  /* 0x0000000300067245 */ /* 0x000fc40000201400 */
[----:B------:R-:W-:Y:S01]  /*01a0*/  LOP3.LUT R7, R7, 0xfffffff0, RZ, 0xc0, !PT ;  /* 0xfffffff007077812 */ /* 0x000fe200078ec0ff */
[----:B------:R-:W-:Y:S02]  /*01b0*/  IMAD.IADD R2, R2, 0x1, -R5 ;  /* 0x0000000102027824 */ /* 0x000fe400078e0a05 */
[----:B------:R-:W1:Y:S02]  /*01c0*/  LDC.64 R4, c[0x0][0x210] ;  /* 0x00008400ff047b82 */ /* 0x000e640000000a00 */
[----:B------:R-:W2:Y:S01]  /*01d0*/  F2I.TRUNC.NTZ R6, R6 ;  /* 0x0000000600067305 */ /* 0x000ea2000020f100 */
[----:B------:R-:W-:-:S07]  /*01e0*/  I2FP.F32.S32 R9, R2 ;  /* 0x0000000200097245 */ /* 0x000fce0000201400 */
[----:B------:R-:W3:Y:S01]  /*01f0*/  F2I.TRUNC.NTZ R9, R9 ;  /* 0x0000000900097305 */ /* 0x000ee2000020f100 */
[----:B--2---:R-:W-:-:S04]  /*0200*/  IMAD R7, R6, 0x4, R7 ;  /* 0x0000000406077824 */ /* 0x004fc800078e0207 */
[--C-:B------:R-:W-:Y:S02]  /*0210*/  IMAD.IADD R3, R8, 0x1, R7.reuse ;  /* 0x0000000108037824 */ /* 0x100fe400078e0207 */
[----:B---3--:R-:W-:Y:S02]  /*0220*/  IMAD.IADD R7, R9, 0x1, R7 ;  /* 0x0000000109077824 */ /* 0x008fe400078e0207 */
[----:B-1----:R-:W-:-:S04]  /*0230*/  IMAD.WIDE R2, R3, 0x4, R4 ;  /* 0x0000000403027825 */ /* 0x002fc800078e0204 */
[----:B------:R-:W-:Y:S01]  /*0240*/  IMAD.WIDE R4, R7, 0x4, R4 ;  /* 0x0000000407047825 */ /* 0x000fe200078e0204 */
[----:B------:R1:W5:Y:S01]  /*0250*/  @!P0 LDG.E.EL R10, desc[UR4][R2.64] ;  /* 0x00000004020a8981 */ /* 0x000362000c2e1900 */
[----:B------:R-:W2:Y:S03]  /*0260*/  LDC.64 R6, c[0x0][0x218] ;  /* 0x00008600ff067b82 */ /* 0x000ea60000000a00 */
[----:B------:R1:W5:Y:S01]  /*0270*/  @!P0 LDG.E.EL R11, desc[UR4][R4.64] ;  /* 0x00000004040b8981 */ /* 0x000362000c2e1900 */
[----:B--2---:R-:W-:Y:S01]  /*0280*/  IMAD.WIDE R6, R0, 0x4, R6 ;  /* 0x0000000400067825 */ /* 0x004fe200078e0206 */
[----:B-1----:R-:W-:Y:S06]  /*0290*/  @P0 EXIT ;  /* 0x000000000000094d */ /* 0x002fec0003800000 */
[----:B-----5:R-:W-:Y:S01]  /*02a0*/  STG.E.64 desc[UR4][R6.64], R10 ;  /* 0x0000000a06007986 */ /* 0x020fe2000c101b04 */
[----:B------:R-:W-:Y:S05]  /*02b0*/  EXIT ;  /* 0x000000000000794d */ /* 0x000fea0003800000 */
.L_x_0:
[----:B------:R-:W-:-:S00]  /*02c0*/  BRA `(.L_x_0) ;  /* 0xfffffffc00fc7947 */ /* 0x000fc0000383ffff */
[----:B------:R-:W-:-:S00]  /*02d0*/  NOP ;  /* 0x0000000000007918 */ /* 0x000fc00000000000 */
        /* <DEDUP_REMOVED lines=10> */
.L_x_1:


//--------------------- .nv.constant0.triton_poi_fused__unsafe_index_0 --------------------------
	.section	.nv.constant0.triton_poi_fused__unsafe_index_0,"a",@progbits
	.sectionflags	@""
	.align	4
.nv.constant0.triton_poi_fused__unsafe_index_0:
	.zero		548
